	.headerflags	@"EF_CUDA_TEXMODE_UNIFIED EF_CUDA_64BIT_ADDRESS EF_CUDA_ACCELERATORS EF_CUDA_SM90 EF_CUDA_VIRTUAL_SM(EF_CUDA_SM90)"
	.elftype	@"ET_EXEC"


//--------------------- .nv.info                  --------------------------
	.section	.nv.info,"",@"SHT_CUDA_INFO"
	.align	4


	//----- nvinfo : EIATTR_REGCOUNT
	.align		4
        /*0000*/ 	.byte	0x04, 0x2f
        /*0002*/ 	.short	(.L_1 - .L_0)
	.align		4
.L_0:
        /*0004*/ 	.word	index@(triton_poi_fused_max_pool2d_with_indices_12)
        /*0008*/ 	.word	0x00000028


	//----- nvinfo : EIATTR_MIN_STACK_SIZE
	.align		4
.L_1:
        /*000c*/ 	.byte	0x04, 0x12
        /*000e*/ 	.short	(.L_3 - .L_2)
	.align		4
.L_2:
        /*0010*/ 	.word	index@(triton_poi_fused_max_pool2d_with_indices_12)
        /*0014*/ 	.word	0x00000000


	//----- nvinfo : EIATTR_FRAME_SIZE
	.align		4
.L_3:
        /*0018*/ 	.byte	0x04, 0x11
        /*001a*/ 	.short	(.L_5 - .L_4)
	.align		4
.L_4:
        /*001c*/ 	.word	index@(triton_poi_fused_max_pool2d_with_indices_12)
        /*0020*/ 	.word	0x00000000


	//----- nvinfo : EIATTR_MIN_STACK_SIZE
	.align		4
.L_5:
        /*0024*/ 	.byte	0x04, 0x12
        /*0026*/ 	.short	(.L_7 - .L_6)
	.align		4
.L_6:
        /*0028*/ 	.word	index@(triton_poi_fused_max_pool2d_with_indices_12)
        /*002c*/ 	.word	0x00000000
.L_7:


//--------------------- .nv.info.triton_poi_fused_max_pool2d_with_indices_12 --------------------------
	.section	.nv.info.triton_poi_fused_max_pool2d_with_indices_12,"",@"SHT_CUDA_INFO"
	.sectionflags	@""
	.align	4


	//----- nvinfo : EIATTR_CUDA_API_VERSION
	.align		4
        /*0000*/ 	.byte	0x04, 0x37
        /*0002*/ 	.short	(.L_9 - .L_8)
.L_8:
        /*0004*/ 	.word	0x0000007c


	//----- nvinfo : EIATTR_KPARAM_INFO
	.align		4
.L_9:
        /*0008*/ 	.byte	0x04, 0x17
        /*000a*/ 	.short	(.L_11 - .L_10)
.L_10:
        /*000c*/ 	.word	0x00000000
        /*0010*/ 	.short	0x0003
        /*0012*/ 	.short	0x0018
        /*0014*/ 	.byte	0x00, 0xf0, 0x11, 0x00


	//----- nvinfo : EIATTR_KPARAM_INFO
	.align		4
.L_11:
        /*0018*/ 	.byte	0x04, 0x17
        /*001a*/ 	.short	(.L_13 - .L_12)
.L_12:
        /*001c*/ 	.word	0x00000000
        /*0020*/ 	.short	0x0002
        /*0022*/ 	.short	0x0010
        /*0024*/ 	.byte	0x00, 0xf4, 0x21, 0x00


	//----- nvinfo : EIATTR_KPARAM_INFO
	.align		4
.L_13:
        /*0028*/ 	.byte	0x04, 0x17
        /*002a*/ 	.short	(.L_15 - .L_14)
.L_14:
        /*002c*/ 	.word	0x00000000
        /*0030*/ 	.short	0x0001
        /*0032*/ 	.short	0x0008
        /*0034*/ 	.byte	0x00, 0xf4, 0x21, 0x00


	//----- nvinfo : EIATTR_KPARAM_INFO
	.align		4
.L_15:
        /*0038*/ 	.byte	0x04, 0x17
        /*003a*/ 	.short	(.L_17 - .L_16)
.L_16:
        /*003c*/ 	.word	0x00000000
        /*0040*/ 	.short	0x0000
        /*0042*/ 	.short	0x0000
        /*0044*/ 	.byte	0x00, 0xf4, 0x21, 0x00


	//----- nvinfo : EIATTR_SPARSE_MMA_MASK
	.align		4
.L_17:
        /*0048*/ 	.byte	0x03, 0x50
        /*004a*/ 	.short	0x0000


	//----- nvinfo : EIATTR_MAXREG_COUNT
	.align		4
        /*004c*/ 	.byte	0x03, 0x1b
        /*004e*/ 	.short	0x00ff


	//----- nvinfo : EIATTR_EXIT_INSTR_OFFSETS
	.align		4
        /*0050*/ 	.byte	0x04, 0x1c
        /*0052*/ 	.short	(.L_19 - .L_18)


	//   ....[0]....
.L_18:
        /*0054*/ 	.word	0x00000ff0


	//----- nvinfo : EIATTR_REQNTID
	.align		4
.L_19:
        /*0058*/ 	.byte	0x04, 0x10
        /*005a*/ 	.short	(.L_21 - .L_20)
.L_20:
        /*005c*/ 	.word	0x00000080
        /*0060*/ 	.word	0x00000001
        /*0064*/ 	.word	0x00000001


	//----- nvinfo : EIATTR_CBANK_PARAM_SIZE
	.align		4
.L_21:
        /*0068*/ 	.byte	0x03, 0x19
        /*006a*/ 	.short	0x001c


	//----- nvinfo : EIATTR_PARAM_CBANK
	.align		4
        /*006c*/ 	.byte	0x04, 0x0a
        /*006e*/ 	.short	(.L_23 - .L_22)
	.align		4
.L_22:
        /*0070*/ 	.word	index@(.nv.constant0.triton_poi_fused_max_pool2d_with_indices_12)
        /*0074*/ 	.short	0x0210
        /*0076*/ 	.short	0x001c


	//----- nvinfo : EIATTR_SW_WAR
	.align		4
.L_23:
        /*0078*/ 	.byte	0x04, 0x36
        /*007a*/ 	.short	(.L_25 - .L_24)
.L_24:
        /*007c*/ 	.word	0x00000008
.L_25:


//--------------------- .nv.callgraph             --------------------------
	.section	.nv.callgraph,"",@"SHT_CUDA_CALLGRAPH"
	.align	4
	.sectionentsize	8
	.align		4
        /*0000*/ 	.word	0x00000000
	.align		4
        /*0004*/ 	.word	0xffffffff
	.align		4
        /*0008*/ 	.word	0x00000000
	.align		4
        /*000c*/ 	.word	0xfffffffe
	.align		4
        /*0010*/ 	.word	0x00000000
	.align		4
        /*0014*/ 	.word	0xfffffffd
	.align		4
        /*0018*/ 	.word	0x00000000
	.align		4
        /*001c*/ 	.word	0xfffffffc


//--------------------- .text.triton_poi_fused_max_pool2d_with_indices_12 --------------------------
	.section	.text.triton_poi_fused_max_pool2d_with_indices_12,"ax",@progbits
	.sectionflags	@"SHF_BARRIERS=1"
	.align	128
        .global         triton_poi_fused_max_pool2d_with_indices_12
        .type           triton_poi_fused_max_pool2d_with_indices_12,@function
        .size           triton_poi_fused_max_pool2d_with_indices_12,(.L_x_1 - triton_poi_fused_max_pool2d_with_indices_12)
        .other          triton_poi_fused_max_pool2d_with_indices_12,@"STO_CUDA_ENTRY STV_DEFAULT"
triton_poi_fused_max_pool2d_with_indices_12:
.text.triton_poi_fused_max_pool2d_with_indices_12:
[----:B------:R-:W-:Y:S01]  /*0000*/  LDC R1, c[0x0][0x28] ;  /* 0x00000a00ff017b82 */ /* 0x000fe20000000800 */
[----:B------:R-:W1:Y:S07]  /*0010*/  S2R R0, SR_TID.X ;  /* 0x0000000000007919 */ /* 0x000e6e0000002100 */
[----:B------:R-:W2:Y:S01]  /*0020*/  LDC.64 R6, c[0x0][0x210] ;  /* 0x00008400ff067b82 */ /* 0x000ea20000000a00 */
[----:B------:R-:W-:Y:S01]  /*0030*/  ULDC.64 UR4, c[0x0][0x210] ;  /* 0x0000840000047ab9 */ /* 0x000fe20000000a00 */
[----:B------:R-:W-:Y:S01]  /*0040*/  ULDC.64 UR6, c[0x0][0x208] ;  /* 0x0000820000067ab9 */ /* 0x000fe20000000a00 */
[----:B------:R-:W3:Y:S01]  /*0050*/  S2R R4, SR_CTAID.X ;  /* 0x0000000000047919 */ /* 0x000ee20000002500 */
[----:B------:R-:W-:Y:S01]  /*0060*/  ULDC.64 UR8, c[0x0][0x220] ;  /* 0x0000880000087ab9 */ /* 0x000fe20000000a00 */
[----:B-1----:R-:W-:-:S02]  /*0070*/  IMAD.SHL.U32 R24, R0, 0x8, RZ ;  /* 0x0000000800187824 */ /* 0x002fc400078e00ff */
[----:B---3--:R-:W-:-:S03]  /*0080*/  IMAD.SHL.U32 R3, R4, 0x400, RZ ;  /* 0x0000040004037824 */ /* 0x008fc600078e00ff */
[----:B------:R-:W-:Y:S02]  /*0090*/  LOP3.LUT R24, R24, 0x3f8, RZ, 0xc0, !PT ;  /* 0x000003f818187812 */ /* 0x000fe400078ec0ff */
[----:B------:R-:W-:Y:S02]  /*00a0*/  SHF.R.S32.HI R23, RZ, 0x15, R4 ;  /* 0x00000015ff177819 */ /* 0x000fe40000011404 */
[----:B------:R-:W-:Y:S02]  /*00b0*/  LOP3.LUT R2, R3, R24, RZ, 0xfc, !PT ;  /* 0x0000001803027212 */ /* 0x000fe400078efcff */
[----:B------:R-:W-:Y:S02]  /*00c0*/  SGXT R23, R23, 0x1 ;  /* 0x000000011717781a */ /* 0x000fe40000000200 */
[----:B------:R-:W-:Y:S02]  /*00d0*/  SHF.R.S32.HI R5, RZ, 0x1f, R2 ;  /* 0x0000001fff057819 */ /* 0x000fe40000011402 */
[----:B------:R-:W-:-:S02]  /*00e0*/  LEA.HI R9, R23, R2, RZ, 0xb ;  /* 0x0000000217097211 */ /* 0x000fc400078f58ff */
[----:B------:R-:W-:-:S03]  /*00f0*/  LEA.HI R5, R5, R2, RZ, 0x7 ;  /* 0x0000000205057211 */ /* 0x000fc600078f38ff */
[----:B------:R-:W-:Y:S01]  /*0100*/  IMAD.SHL.U32 R10, R9, 0x4, RZ ;  /* 0x00000004090a7824 */ /* 0x000fe200078e00ff */
[----:B------:R-:W-:Y:S02]  /*0110*/  SHF.R.S32.HI R4, RZ, 0x7, R5 ;  /* 0x00000007ff047819 */ /* 0x000fe40000011405 */
[----:B------:R-:W-:Y:S02]  /*0120*/  LOP3.LUT R29, R5, 0xffffff80, RZ, 0xc0, !PT ;  /* 0xffffff80051d7812 */ /* 0x000fe400078ec0ff */
[----:B------:R-:W-:Y:S02]  /*0130*/  LEA.HI R8, R4, R4, RZ, 0x4 ;  /* 0x0000000404087211 */ /* 0x000fe400078f20ff */
[----:B------:R-:W-:Y:S01]  /*0140*/  LOP3.LUT R10, R10, 0xffffe000, RZ, 0xc0, !PT ;  /* 0xffffe0000a0a7812 */ /* 0x000fe200078ec0ff */
[----:B------:R-:W-:Y:S01]  /*0150*/  IMAD.IADD R29, R2, 0x1, -R29 ;  /* 0x00000001021d7824 */ /* 0x000fe200078e0a1d */
[----:B------:R-:W-:-:S05]  /*0160*/  LOP3.LUT R9, R8, 0xfffff0, RZ, 0xc0, !PT ;  /* 0x00fffff008097812 */ /* 0x000fca00078ec0ff */
[----:B------:R-:W-:-:S04]  /*0170*/  IMAD.IADD R9, R4, 0x1, -R9 ;  /* 0x0000000104097824 */ /* 0x000fc800078e0a09 */
[----:B------:R-:W-:-:S04]  /*0180*/  IMAD R34, R9, 0x100, R10 ;  /* 0x0000010009227824 */ /* 0x000fc800078e020a */
[--C-:B------:R-:W-:Y:S01]  /*0190*/  IMAD.IADD R17, R29, 0x1, R34.reuse ;  /* 0x000000011d117824 */ /* 0x100fe200078e0222 */
[----:B------:R-:W-:Y:S02]  /*01a0*/  SHF.R.S32.HI R26, RZ, 0x1f, R34 ;  /* 0x0000001fff1a7819 */ /* 0x000fe40000011422 */
[----:B------:R-:W-:Y:S01]  /*01b0*/  IADD3 R4, P0, R29, R34, RZ ;  /* 0x000000221d047210 */ /* 0x000fe20007f1e0ff */
[----:B--2---:R-:W-:-:S03]  /*01c0*/  IMAD.WIDE R16, R17, 0x4, R6 ;  /* 0x0000000411107825 */ /* 0x004fc600078e0206 */
[----:B------:R-:W-:Y:S02]  /*01d0*/  LEA.HI.X.SX32 R5, R29, R26, 0x1, P0 ;  /* 0x0000001a1d057211 */ /* 0x000fe400000f0eff */
[C---:B------:R-:W-:Y:S01]  /*01e0*/  LEA R12, P0, R4.reuse, UR4, 0x2 ;  /* 0x00000004040c7c11 */ /* 0x040fe2000f8010ff */
[----:B------:R-:W2:Y:S03]  /*01f0*/  LDG.E.128 R16, desc[UR6][R16.64] ;  /* 0x0000000610107981 */ /* 0x000ea6000c1e1d00 */
[----:B------:R-:W-:Y:S01]  /*0200*/  LEA.HI.X R13, R4, UR5, R5, 0x2, P0 ;  /* 0x00000005040d7c11 */ /* 0x000fe200080f1405 */
[----:B------:R-:W-:-:S05]  /*0210*/  VIADD R22, R34, 0x1000 ;  /* 0x0000100022167836 */ /* 0x000fca0000000000 */
[----:B------:R-:W2:Y:S01]  /*0220*/  LDG.E.128 R12, desc[UR6][R12.64+0x200] ;  /* 0x000200060c0c7981 */ /* 0x000ea2000c1e1d00 */
[----:B------:R-:W-:-:S04]  /*0230*/  IMAD.IADD R9, R29, 0x1, R22 ;  /* 0x000000011d097824 */ /* 0x000fc800078e0216 */
[----:B------:R-:W-:-:S06]  /*0240*/  IMAD.WIDE R8, R9, 0x4, R6 ;  /* 0x0000000409087825 */ /* 0x000fcc00078e0206 */
[----:B------:R-:W3:Y:S01]  /*0250*/  LDG.E.128 R8, desc[UR6][R8.64] ;  /* 0x0000000608087981 */ /* 0x000ee2000c1e1d00 */
[----:B------:R-:W-:-:S04]  /*0260*/  LOP3.LUT R24, R3, 0x4, R24, 0xfe, !PT ;  /* 0x0000000403187812 */ /* 0x000fc800078efe18 */
[----:B------:R-:W-:-:S04]  /*0270*/  LEA.HI R23, R23, R24, RZ, 0x7 ;  /* 0x0000001817177211 */ /* 0x000fc800078f38ff */
[----:B------:R-:W-:-:S05]  /*0280*/  LOP3.LUT R25, R23, 0xffffff80, RZ, 0xc0, !PT ;  /* 0xffffff8017197812 */ /* 0x000fca00078ec0ff */
[----:B------:R-:W-:Y:S02]  /*0290*/  IMAD.IADD R25, R24, 0x1, -R25 ;  /* 0x0000000118197824 */ /* 0x000fe400078e0a19 */
[----:B------:R-:W-:Y:S01]  /*02a0*/  VIADD R30, R34, 0x1080 ;  /* 0x00001080221e7836 */ /* 0x000fe20000000000 */
[----:B--2---:R-:W-:Y:S02]  /*02b0*/  FSETP.GT.AND P5, PT, R15, R19, PT ;  /* 0x000000130f00720b */ /* 0x004fe40003fa4000 */
[----:B------:R-:W-:Y:S02]  /*02c0*/  FSETP.GT.AND P2, PT, R14, R18, PT ;  /* 0x000000120e00720b */ /* 0x000fe40003f44000 */
[----:B------:R-:W-:Y:S02]  /*02d0*/  FSETP.GT.AND P3, PT, R12, R16, PT ;  /* 0x000000100c00720b */ /* 0x000fe40003f64000 */
[----:B------:R-:W-:Y:S02]  /*02e0*/  FSETP.GT.AND P4, PT, R13, R17, PT ;  /* 0x000000110d00720b */ /* 0x000fe40003f84000 */
[----:B------:R-:W-:-:S02]  /*02f0*/  FSETP.NAN.AND P1, PT, R15, R15, PT ;  /* 0x0000000f0f00720b */ /* 0x000fc40003f28000 */
[----:B------:R-:W-:-:S03]  /*0300*/  FSETP.NAN.AND P0, PT, R14, R14, PT ;  /* 0x0000000e0e00720b */ /* 0x000fc60003f08000 */
[----:B------:R-:W-:Y:S02]  /*0310*/  @!P5 SEL R15, R15, R19, P1 ;  /* 0x000000130f0fd207 */ /* 0x000fe40000800000 */
[----:B------:R-:W-:Y:S02]  /*0320*/  @!P2 SEL R14, R14, R18, P0 ;  /* 0x000000120e0ea207 */ /* 0x000fe40000000000 */
[----:B---3--:R-:W-:Y:S02]  /*0330*/  FSETP.NAN.AND P1, PT, R8, R8, PT ;  /* 0x000000080800720b */ /* 0x008fe40003f28000 */
[----:B------:R-:W-:Y:S02]  /*0340*/  FSETP.NAN.AND P0, PT, R12, R12, PT ;  /* 0x0000000c0c00720b */ /* 0x000fe40003f08000 */
[----:B------:R-:W-:Y:S02]  /*0350*/  P2R R5, PR, RZ, 0x4 ;  /* 0x00000004ff057803 */ /* 0x000fe40000000000 */
[----:B------:R-:W-:-:S02]  /*0360*/  FSETP.NAN.AND P2, PT, R13, R13, PT ;  /* 0x0000000d0d00720b */ /* 0x000fc40003f48000 */
[----:B------:R-:W-:Y:S02]  /*0370*/  @!P3 SEL R12, R12, R16, P0 ;  /* 0x000000100c0cb207 */ /* 0x000fe40000000000 */
[----:B------:R-:W-:Y:S02]  /*0380*/  FSETP.NAN.AND P0, PT, R9, R9, PT ;  /* 0x000000090900720b */ /* 0x000fe40003f08000 */
[----:B------:R-:W-:Y:S02]  /*0390*/  @!P4 SEL R13, R13, R17, P2 ;  /* 0x000000110d0dc207 */ /* 0x000fe40001000000 */
[----:B------:R-:W-:-:S04]  /*03a0*/  FSETP.GEU.AND P2, PT, R12, R8, PT ;  /* 0x000000080c00720b */ /* 0x000fc80003f4e000 */
[----:B------:R-:W-:Y:S02]  /*03b0*/  P2R R23, PR, RZ, 0x4 ;  /* 0x00000004ff177803 */ /* 0x000fe40000000000 */
[----:B------:R-:W-:Y:S02]  /*03c0*/  @!P1 SEL R8, R8, R12, !P2 ;  /* 0x0000000c08089207 */ /* 0x000fe40005000000 */
[----:B------:R-:W-:-:S04]  /*03d0*/  FSETP.GEU.AND P2, PT, R13, R9, PT ;  /* 0x000000090d00720b */ /* 0x000fc80003f4e000 */
[----:B------:R-:W-:Y:S02]  /*03e0*/  @!P0 SEL R9, R9, R13, !P2 ;  /* 0x0000000d09098207 */ /* 0x000fe40005000000 */
[----:B------:R-:W-:-:S04]  /*03f0*/  IADD3 R12, P0, R25, R34, RZ ;  /* 0x00000022190c7210 */ /* 0x000fc80007f1e0ff */
[----:B------:R-:W-:Y:S02]  /*0400*/  LEA.HI.X.SX32 R13, R25, R26, 0x1, P0 ;  /* 0x0000001a190d7211 */ /* 0x000fe400000f0eff */
[----:B------:R-:W-:-:S04]  /*0410*/  LEA R36, P0, R12, UR4, 0x2 ;  /* 0x000000040c247c11 */ /* 0x000fc8000f8010ff */
[----:B------:R-:W-:Y:S02]  /*0420*/  LEA.HI.X R37, R12, UR5, R13, 0x2, P0 ;  /* 0x000000050c257c11 */ /* 0x000fe400080f140d */
[-C--:B------:R-:W-:Y:S02]  /*0430*/  FSETP.NAN.AND P0, PT, R10, R10.reuse, PT ;  /* 0x0000000a0a00720b */ /* 0x080fe40003f08000 */
[----:B------:R-:W-:Y:S01]  /*0440*/  FSETP.GEU.AND P1, PT, R14, R10, PT ;  /* 0x0000000a0e00720b */ /* 0x000fe20003f2e000 */
[----:B------:R-:W-:-:S10]  /*0450*/  IMAD.IADD R17, R29, 0x1, R30 ;  /* 0x000000011d117824 */ /* 0x000fd400078e021e */
[----:B------:R-:W-:Y:S02]  /*0460*/  @!P0 SEL R10, R10, R14, !P1 ;  /* 0x0000000e0a0a8207 */ /* 0x000fe40004800000 */
[-C--:B------:R-:W-:Y:S01]  /*0470*/  FSETP.NAN.AND P0, PT, R11, R11.reuse, PT ;  /* 0x0000000b0b00720b */ /* 0x080fe20003f08000 */
[----:B------:R-:W-:Y:S01]  /*0480*/  IMAD.WIDE R16, R17, 0x4, R6 ;  /* 0x0000000411107825 */ /* 0x000fe200078e0206 */
[----:B------:R-:W-:Y:S02]  /*0490*/  P2R R26, PR, RZ, 0x2 ;  /* 0x00000002ff1a7803 */ /* 0x000fe40000000000 */
[----:B------:R-:W-:-:S09]  /*04a0*/  FSETP.GEU.AND P1, PT, R15, R11, PT ;  /* 0x0000000b0f00720b */ /* 0x000fd20003f2e000 */
[----:B------:R-:W-:Y:S02]  /*04b0*/  @!P0 SEL R11, R11, R15, !P1 ;  /* 0x0000000f0b0b8207 */ /* 0x000fe40004800000 */
[----:B------:R1:W2:Y:S01]  /*04c0*/  LDG.E.128 R12, desc[UR6][R16.64] ;  /* 0x00000006100c7981 */ /* 0x0002a2000c1e1d00 */
[----:B------:R-:W-:Y:S01]  /*04d0*/  P2R R27, PR, RZ, 0x2 ;  /* 0x00000002ff1b7803 */ /* 0x000fe20000000000 */
[----:B-1----:R-:W-:-:S04]  /*04e0*/  IMAD.IADD R17, R25, 0x1, R34 ;  /* 0x0000000119117824 */ /* 0x002fc800078e0222 */
[----:B------:R-:W-:-:S06]  /*04f0*/  IMAD.WIDE R16, R17, 0x4, R6 ;  /* 0x0000000411107825 */ /* 0x000fcc00078e0206 */
[----:B------:R-:W3:Y:S01]  /*0500*/  LDG.E.128 R16, desc[UR6][R16.64] ;  /* 0x0000000610107981 */ /* 0x000ee2000c1e1d00 */
[-C--:B--2---:R-:W-:Y:S02]  /*0510*/  FSETP.NAN.AND P0, PT, R15, R15.reuse, PT ;  /* 0x0000000f0f00720b */ /* 0x084fe40003f08000 */
[----:B------:R-:W-:-:S11]  /*0520*/  FSETP.GEU.AND P1, PT, R11, R15, PT ;  /* 0x0000000f0b00720b */ /* 0x000fd60003f2e000 */
[----:B------:R-:W-:Y:S02]  /*0530*/  @!P0 SEL R15, R15, R11, !P1 ;  /* 0x0000000b0f0f8207 */ /* 0x000fe40004800000 */
[-C--:B------:R-:W-:Y:S02]  /*0540*/  FSETP.NAN.AND P0, PT, R14, R14.reuse, PT ;  /* 0x0000000e0e00720b */ /* 0x080fe40003f08000 */
[----:B------:R-:W-:Y:S02]  /*0550*/  P2R R28, PR, RZ, 0x2 ;  /* 0x00000002ff1c7803 */ /* 0x000fe40000000000 */
[----:B------:R-:W-:-:S09]  /*0560*/  FSETP.GEU.AND P1, PT, R10, R14, PT ;  /* 0x0000000e0a00720b */ /* 0x000fd20003f2e000 */
        /* <DEDUP_REMOVED lines=9> */
[----:B------:R-:W3:Y:S01]  /*0600*/  LDG.E.128 R8, desc[UR6][R36.64+0x200] ;  /* 0x0002000624087981 */ /* 0x000ee2000c1e1d00 */
[----:B------:R-:W-:Y:S02]  /*0610*/  P2R R32, PR, RZ, 0x2 ;  /* 0x00000002ff207803 */ /* 0x000fe40000000000 */
[C---:B---3--:R-:W-:Y:S02]  /*0620*/  FSETP.GT.AND P1, PT, R9.reuse, R17, PT ;  /* 0x000000110900720b */ /* 0x048fe40003f24000 */
[----:B------:R-:W-:Y:S02]  /*0630*/  FSETP.NAN.AND P0, PT, R9, R9, PT ;  /* 0x000000090900720b */ /* 0x000fe40003f08000 */
[----:B------:R-:W-:-:S09]  /*0640*/  P2R R33, PR, RZ, 0x2 ;  /* 0x00000002ff217803 */ /* 0x000fd20000000000 */
[----:B------:R-:W-:Y:S02]  /*0650*/  @!P1 SEL R9, R9, R17, P0 ;  /* 0x0000001109099207 */ /* 0x000fe40000000000 */
[C---:B------:R-:W-:Y:S02]  /*0660*/  FSETP.GT.AND P1, PT, R10.reuse, R18, PT ;  /* 0x000000120a00720b */ /* 0x040fe40003f24000 */
[----:B------:R-:W-:Y:S02]  /*0670*/  FSETP.NAN.AND P0, PT, R10, R10, PT ;  /* 0x0000000a0a00720b */ /* 0x000fe40003f08000 */
[----:B------:R-:W-:-:S09]  /*0680*/  P2R R34, PR, RZ, 0x2 ;  /* 0x00000002ff227803 */ /* 0x000fd20000000000 */
[----:B------:R-:W-:Y:S02]  /*0690*/  @!P1 SEL R10, R10, R18, P0 ;  /* 0x000000120a0a9207 */ /* 0x000fe40000000000 */
[C---:B------:R-:W-:Y:S02]  /*06a0*/  FSETP.GT.AND P1, PT, R11.reuse, R19, PT ;  /* 0x000000130b00720b */ /* 0x040fe40003f24000 */
[----:B------:R-:W-:Y:S02]  /*06b0*/  FSETP.NAN.AND P0, PT, R11, R11, PT ;  /* 0x0000000b0b00720b */ /* 0x000fe40003f08000 */
[----:B------:R-:W-:-:S09]  /*06c0*/  P2R R35, PR, RZ, 0x2 ;  /* 0x00000002ff237803 */ /* 0x000fd20000000000 */
[----:B------:R-:W-:Y:S02]  /*06d0*/  @!P1 SEL R11, R11, R19, P0 ;  /* 0x000000130b0b9207 */ /* 0x000fe40000000000 */
[C---:B------:R-:W-:Y:S01]  /*06e0*/  FSETP.GT.AND P1, PT, R8.reuse, R16, PT ;  /* 0x000000100800720b */ /* 0x040fe20003f24000 */
[----:B------:R-:W-:Y:S01]  /*06f0*/  IMAD.IADD R17, R25, 0x1, R22 ;  /* 0x0000000119117824 */ /* 0x000fe200078e0216 */
[----:B------:R-:W-:-:S11]  /*0700*/  FSETP.NAN.AND P0, PT, R8, R8, PT ;  /* 0x000000080800720b */ /* 0x000fd60003f08000 */
[----:B------:R-:W-:Y:S01]  /*0710*/  @!P1 SEL R8, R8, R16, P0 ;  /* 0x0000001008089207 */ /* 0x000fe20000000000 */
[----:B------:R-:W-:-:S06]  /*0720*/  IMAD.WIDE R16, R17, 0x4, R6 ;  /* 0x0000000411107825 */ /* 0x000fcc00078e0206 */
[----:B------:R-:W2:Y:S01]  /*0730*/  LDG.E.128 R16, desc[UR6][R16.64] ;  /* 0x0000000610107981 */ /* 0x000ea2000c1e1d00 */
[----:B------:R-:W-:Y:S02]  /*0740*/  P2R R36, PR, RZ, 0x2 ;  /* 0x00000002ff247803 */ /* 0x000fe40000000000 */
[----:B------:R-:W-:Y:S02]  /*0750*/  P2R R24, PR, RZ, 0x4 ;  /* 0x00000004ff187803 */ /* 0x000fe40000000000 */
[----:B------:R-:W-:Y:S02]  /*0760*/  P2R R4, PR, RZ, 0x20 ;  /* 0x00000020ff047803 */ /* 0x000fe40000000000 */
[-C--:B--2---:R-:W-:Y:S02]  /*0770*/  FSETP.NAN.AND P0, PT, R19, R19.reuse, PT ;  /* 0x000000131300720b */ /* 0x084fe40003f08000 */
[----:B------:R-:W-:-:S04]  /*0780*/  FSETP.GEU.AND P1, PT, R11, R19, PT ;  /* 0x000000130b00720b */ /* 0x000fc80003f2e000 */
[----:B------:R-:W-:-:S07]  /*0790*/  P2R R22, PR, RZ, 0x2 ;  /* 0x00000002ff167803 */ /* 0x000fce0000000000 */
[----:B------:R-:W-:Y:S02]  /*07a0*/  @!P0 SEL R19, R19, R11, !P1 ;  /* 0x0000000b13138207 */ /* 0x000fe40004800000 */
[-C--:B------:R-:W-:Y:S02]  /*07b0*/  FSETP.NAN.AND P1, PT, R18, R18.reuse, PT ;  /* 0x000000121200720b */ /* 0x080fe40003f28000 */
[----:B------:R-:W-:-:S11]  /*07c0*/  FSETP.GEU.AND P0, PT, R10, R18, PT ;  /* 0x000000120a00720b */ /* 0x000fd60003f0e000 */
[----:B------:R-:W-:Y:S02]  /*07d0*/  @!P1 SEL R18, R18, R10, !P0 ;  /* 0x0000000a12129207 */ /* 0x000fe40004000000 */
[----:B------:R-:W-:Y:S02]  /*07e0*/  P2R R10, PR, RZ, 0x1 ;  /* 0x00000001ff0a7803 */ /* 0x000fe40000000000 */
[----:B------:R-:W-:-:S04]  /*07f0*/  ISETP.NE.AND P0, PT, R22, RZ, PT ;  /* 0x000000ff1600720c */ /* 0x000fc80003f05270 */
        /* <DEDUP_REMOVED lines=15> */
[----:B------:R-:W-:Y:S01]  /*08f0*/  ISETP.NE.AND P0, PT, R5, RZ, PT ;  /* 0x000000ff0500720c */ /* 0x000fe20003f05270 */
[----:B------:R-:W-:-:S04]  /*0900*/  IMAD.IADD R5, R25, 0x1, R30 ;  /* 0x0000000119057824 */ /* 0x000fc800078e021e */
[----:B------:R-:W-:-:S06]  /*0910*/  IMAD.WIDE R4, R5, 0x4, R6 ;  /* 0x0000000405047825 */ /* 0x000fcc00078e0206 */
[----:B------:R-:W2:Y:S01]  /*0920*/  LDG.E.128 R4, desc[UR6][R4.64] ;  /* 0x0000000604047981 */ /* 0x000ea2000c1e1d00 */
[-C--:B------:R-:W-:Y:S02]  /*0930*/  FSETP.NAN.AND P2, PT, R17, R17.reuse, PT ;  /* 0x000000111100720b */ /* 0x080fe40003f48000 */
[----:B------:R-:W-:Y:S02]  /*0940*/  P2R R21, PR, RZ, 0x8 ;  /* 0x00000008ff157803 */ /* 0x000fe40000000000 */
[----:B------:R-:W-:Y:S02]  /*0950*/  FSETP.NAN.AND P3, PT, R16, R16, PT ;  /* 0x000000101000720b */ /* 0x000fe40003f68000 */
[----:B------:R-:W-:Y:S02]  /*0960*/  P2R R20, PR, RZ, 0x10 ;  /* 0x00000010ff147803 */ /* 0x000fe40000000000 */
[----:B------:R-:W-:Y:S02]  /*0970*/  FSETP.GEU.AND P1, PT, R9, R17, PT ;  /* 0x000000110900720b */ /* 0x000fe40003f2e000 */
[----:B------:R-:W-:-:S03]  /*0980*/  P2R R37, PR, RZ, 0x1 ;  /* 0x00000001ff257803 */ /* 0x000fc60000000000 */
[----:B------:R-:W-:Y:S02]  /*0990*/  @!P2 SEL R17, R17, R9, !P1 ;  /* 0x000000091111a207 */ /* 0x000fe40004800000 */
[----:B------:R-:W-:Y:S02]  /*09a0*/  FSETP.GEU.AND P2, PT, R8, R16, PT ;  /* 0x000000100800720b */ /* 0x000fe40003f4e000 */
[----:B------:R-:W-:Y:S02]  /*09b0*/  ISETP.NE.AND P0, PT, R20, RZ, PT ;  /* 0x000000ff1400720c */ /* 0x000fe40003f05270 */
[----:B------:R-:W-:Y:S02]  /*09c0*/  @!P3 SEL R16, R16, R8, !P2 ;  /* 0x000000081010b207 */ /* 0x000fe40005000000 */
[----:B------:R-:W-:Y:S02]  /*09d0*/  P2R R20, PR, RZ, 0x1 ;  /* 0x00000001ff147803 */ /* 0x000fe40000000000 */
[----:B------:R-:W-:-:S04]  /*09e0*/  ISETP.NE.AND P0, PT, R21, RZ, PT ;  /* 0x000000ff1500720c */ /* 0x000fc80003f05270 */
[----:B------:R-:W-:Y:S02]  /*09f0*/  P2R R21, PR, RZ, 0x1 ;  /* 0x00000001ff157803 */ /* 0x000fe40000000000 */
        /* <DEDUP_REMOVED lines=8> */
[----:B------:R-:W1:Y:S01]  /*0a80*/  S2UR UR5, SR_CgaCtaId ;  /* 0x00000000000579c3 */ /* 0x000e620000008800 */
[----:B------:R-:W-:Y:S01]  /*0a90*/  UMOV UR4, 0x400 ;  /* 0x0000040000047882 */ /* 0x000fe20000000000 */
[----:B------:R-:W-:Y:S01]  /*0aa0*/  IMAD.SHL.U32 R0, R0, 0x4, RZ ;  /* 0x0000000400007824 */ /* 0x000fe200078e00ff */
[----:B-1----:R-:W-:-:S04]  /*0ab0*/  UPRMT UR4, UR5, 0x654, UR4 ;  /* 0x0000065405047896 */ /* 0x002fc80008000004 */
[----:B------:R-:W-:-:S04]  /*0ac0*/  LOP3.LUT R0, R0, 0x1fc, RZ, 0xc0, !PT ;  /* 0x000001fc00007812 */ /* 0x000fc800078ec0ff */
[----:B------:R-:W-:Y:S02]  /*0ad0*/  LEA R30, R0, UR4, 0x2 ;  /* 0x00000004001e7c11 */ /* 0x000fe4000f8e10ff */
[-C--:B--2---:R-:W-:Y:S02]  /*0ae0*/  FSETP.NAN.AND P4, PT, R7, R7.reuse, PT ;  /* 0x000000070700720b */ /* 0x084fe40003f88000 */
[----:B------:R-:W-:Y:S02]  /*0af0*/  FSETP.NAN.AND P5, PT, R6, R6, PT ;  /* 0x000000060600720b */ /* 0x000fe40003fa8000 */
[----:B------:R-:W-:Y:S02]  /*0b00*/  FSETP.GEU.AND P3, PT, R19, R7, PT ;  /* 0x000000071300720b */ /* 0x000fe40003f6e000 */
[----:B------:R-:W-:Y:S02]  /*0b10*/  FSETP.NAN.AND P6, PT, R5, R5, PT ;  /* 0x000000050500720b */ /* 0x000fe40003fc8000 */
[----:B------:R-:W-:-:S05]  /*0b20*/  FSETP.NAN.AND P0, PT, R4, R4, PT ;  /* 0x000000040400720b */ /* 0x000fca0003f08000 */
[----:B------:R-:W-:Y:S02]  /*0b30*/  @!P4 SEL R7, R7, R19, !P3 ;  /* 0x000000130707c207 */ /* 0x000fe40005800000 */
[----:B------:R-:W-:-:S04]  /*0b40*/  FSETP.GEU.AND P4, PT, R18, R6, PT ;  /* 0x000000061200720b */ /* 0x000fc80003f8e000 */
[----:B------:R-:W-:Y:S02]  /*0b50*/  @!P5 SEL R6, R6, R18, !P4 ;  /* 0x000000120606d207 */ /* 0x000fe40006000000 */
[----:B------:R-:W-:-:S04]  /*0b60*/  FSETP.GEU.AND P5, PT, R17, R5, PT ;  /* 0x000000051100720b */ /* 0x000fc80003fae000 */
[----:B------:R-:W-:Y:S02]  /*0b70*/  @!P6 SEL R5, R5, R17, !P5 ;  /* 0x000000110505e207 */ /* 0x000fe40006800000 */
[----:B------:R-:W-:-:S04]  /*0b80*/  FSETP.GEU.AND P6, PT, R16, R4, PT ;  /* 0x000000041000720b */ /* 0x000fc80003fce000 */
[----:B------:R-:W-:Y:S02]  /*0b90*/  @!P0 SEL R4, R4, R16, !P6 ;  /* 0x0000001004048207 */ /* 0x000fe40007000000 */
[----:B------:R-:W-:-:S04]  /*0ba0*/  ISETP.NE.AND P0, PT, R21, RZ, PT ;  /* 0x000000ff1500720c */ /* 0x000fc80003f05270 */
[----:B------:R-:W-:Y:S02]  /*0bb0*/  SEL R8, RZ, 0x1, !P0 ;  /* 0x00000001ff087807 */ /* 0x000fe40004000000 */
        /* <DEDUP_REMOVED lines=11> */
[----:B------:R-:W-:Y:S02]  /*0c70*/  SEL R8, R8, 0x2, P0 ;  /* 0x0000000208087807 */ /* 0x000fe40000000000 */
[----:B------:R-:W-:-:S04]  /*0c80*/  ISETP.NE.AND P0, PT, R24, RZ, PT ;  /* 0x000000ff1800720c */ /* 0x000fc80003f05270 */
[----:B------:R-:W-:Y:S02]  /*0c90*/  SEL R16, R16, 0x2, P0 ;  /* 0x0000000210107807 */ /* 0x000fe40000000000 */
[----:B------:R-:W-:-:S04]  /*0ca0*/  ISETP.NE.AND P0, PT, R26, RZ, PT ;  /* 0x000000ff1a00720c */ /* 0x000fc80003f05270 */
[----:B------:R-:W-:Y:S02]  /*0cb0*/  SEL R18, R18, 0x2, P0 ;  /* 0x0000000212127807 */ /* 0x000fe40000000000 */
[----:B------:R-:W-:Y:S02]  /*0cc0*/  ISETP.NE.AND P0, PT, R22, RZ, PT ;  /* 0x000000ff1600720c */ /* 0x000fe40003f05270 */
[----:B------:R-:W-:Y:S01]  /*0cd0*/  SEL R21, R18, 0x3, P1 ;  /* 0x0000000312157807 */ /* 0x000fe20000800000 */
[----:B------:R-:W1:Y:S01]  /*0ce0*/  LDC.64 R22, c[0x0][0x218] ;  /* 0x00008600ff167b82 */ /* 0x000e620000000a00 */
[----:B------:R-:W-:Y:S02]  /*0cf0*/  SEL R17, R17, 0x2, P0 ;  /* 0x0000000211117807 */ /* 0x000fe40000000000 */
[----:B------:R-:W-:-:S04]  /*0d00*/  ISETP.NE.AND P1, PT, R29, RZ, PT ;  /* 0x000000ff1d00720c */ /* 0x000fc80003f25270 */
[----:B------:R-:W-:Y:S02]  /*0d10*/  SEL R26, R17, 0x3, P1 ;  /* 0x00000003111a7807 */ /* 0x000fe40000800000 */
[----:B------:R-:W-:-:S04]  /*0d20*/  ISETP.NE.AND P1, PT, R31, RZ, PT ;  /* 0x000000ff1f00720c */ /* 0x000fc80003f25270 */
[----:B------:R-:W-:Y:S02]  /*0d30*/  SEL R24, R16, 0x3, P1 ;  /* 0x0000000310187807 */ /* 0x000fe40000800000 */
[----:B------:R-:W-:-:S04]  /*0d40*/  ISETP.NE.AND P1, PT, R32, RZ, PT ;  /* 0x000000ff2000720c */ /* 0x000fc80003f25270 */
[----:B------:R-:W-:Y:S02]  /*0d50*/  SEL R27, R8, 0x3, P1 ;  /* 0x00000003081b7807 */ /* 0x000fe40000800000 */
[----:B------:R-:W2:Y:S01]  /*0d60*/  S2R R8, SR_TID.X ;  /* 0x0000000000087919 */ /* 0x000ea20000002100 */
[----:B------:R-:W-:Y:S01]  /*0d70*/  ISETP.NE.AND P0, PT, R11, RZ, PT ;  /* 0x000000ff0b00720c */ /* 0x000fe20003f05270 */
[----:B--2---:R-:W-:-:S05]  /*0d80*/  IMAD.SHL.U32 R8, R8, 0x8, RZ ;  /* 0x0000000808087824 */ /* 0x004fca00078e00ff */
[----:B------:R-:W-:-:S04]  /*0d90*/  LOP3.LUT R8, R8, 0x3f8, RZ, 0xc0, !PT ;  /* 0x000003f808087812 */ /* 0x000fc800078ec0ff */
[----:B------:R-:W-:Y:S01]  /*0da0*/  LEA R29, R8, UR4, 0x2 ;  /* 0x00000004081d7c11 */ /* 0x000fe2000f8e10ff */
[----:B------:R-:W-:-:S04]  /*0db0*/  ULDC.64 UR4, c[0x0][0x218] ;  /* 0x0000860000047ab9 */ /* 0x000fc80000000a00 */
[----:B------:R-:W-:Y:S04]  /*0dc0*/  STS.128 [R29], R12 ;  /* 0x0000000c1d007388 */ /* 0x000fe80000000c00 */
[----:B------:R2:W-:Y:S01]  /*0dd0*/  STS.128 [R29+0x10], R4 ;  /* 0x000010041d007388 */ /* 0x0005e20000000c00 */
[----:B------:R-:W-:Y:S01]  /*0de0*/  SEL R19, R19, 0x2, P0 ;  /* 0x0000000213137807 */ /* 0x000fe20000000000 */
[----:B------:R-:W-:Y:S01]  /*0df0*/  BAR.SYNC.DEFER_BLOCKING 0x0 ;  /* 0x0000000000007b1d */ /* 0x000fe20000010000 */
[----:B------:R-:W-:Y:S02]  /*0e00*/  ISETP.NE.AND P0, PT, R10, RZ, PT ;  /* 0x000000ff0a00720c */ /* 0x000fe40003f05270 */
[----:B------:R-:W-:Y:S02]  /*0e10*/  ISETP.NE.AND P1, PT, R9, RZ, PT ;  /* 0x000000ff0900720c */ /* 0x000fe40003f25270 */
[----:B------:R-:W-:-:S02]  /*0e20*/  SEL R25, R19, 0x3, P3 ;  /* 0x0000000313197807 */ /* 0x000fc40001800000 */
[----:B------:R-:W-:Y:S01]  /*0e30*/  SEL R20, R20, 0x2, P0 ;  /* 0x0000000214147807 */ /* 0x000fe20000000000 */
[----:B------:R-:W3:Y:S04]  /*0e40*/  LDS.128 R8, [R30] ;  /* 0x000000001e087984 */ /* 0x000ee80000000c00 */
[----:B------:R-:W4:Y:S01]  /*0e50*/  LDS.128 R16, [R30+0x800] ;  /* 0x000800001e107984 */ /* 0x000f220000000c00 */
[----:B------:R-:W-:Y:S02]  /*0e60*/  ISETP.NE.AND P0, PT, R36, RZ, PT ;  /* 0x000000ff2400720c */ /* 0x000fe40003f05270 */
[----:B------:R-:W-:Y:S02]  /*0e70*/  ISETP.NE.AND P3, PT, R33, RZ, PT ;  /* 0x000000ff2100720c */ /* 0x000fe40003f65270 */
[----:B------:R-:W-:-:S02]  /*0e80*/  PRMT R21, R26, 0x3340, R21 ;  /* 0x000033401a157816 */ /* 0x000fc40000000015 */
[----:B------:R-:W-:Y:S02]  /*0e90*/  SEL R28, R20, 0x3, P4 ;  /* 0x00000003141c7807 */ /* 0x000fe40002000000 */
[----:B------:R-:W-:Y:S02]  /*0ea0*/  SEL R26, RZ, 0x1, !P3 ;  /* 0x00000001ff1a7807 */ /* 0x000fe40005800000 */
[----:B------:R-:W-:Y:S02]  /*0eb0*/  SEL R20, RZ, 0x1, !P0 ;  /* 0x00000001ff147807 */ /* 0x000fe40004000000 */
[----:B------:R-:W-:Y:S02]  /*0ec0*/  SEL R26, R26, 0x2, P1 ;  /* 0x000000021a1a7807 */ /* 0x000fe40000800000 */
[----:B------:R-:W-:Y:S02]  /*0ed0*/  SEL R20, R20, 0x2, P2 ;  /* 0x0000000214147807 */ /* 0x000fe40001000000 */
[----:B--2---:R-:W-:-:S02]  /*0ee0*/  LOP3.LUT R5, R3, R0, RZ, 0xfc, !PT ;  /* 0x0000000003057212 */ /* 0x004fc400078efcff */
[----:B------:R-:W-:Y:S02]  /*0ef0*/  SEL R26, R26, 0x3, P5 ;  /* 0x000000031a1a7807 */ /* 0x000fe40002800000 */
[----:B------:R-:W-:Y:S02]  /*0f00*/  SEL R7, R20, 0x3, P6 ;  /* 0x0000000314077807 */ /* 0x000fe40003000000 */
[----:B------:R-:W-:Y:S02]  /*0f10*/  SHF.R.S32.HI R0, RZ, 0x1f, R3 ;  /* 0x0000001fff007819 */ /* 0x000fe40000011403 */
[----:B------:R-:W-:Y:S02]  /*0f20*/  LEA R4, P0, R5, UR4, 0x2 ;  /* 0x0000000405047c11 */ /* 0x000fe4000f8010ff */
[----:B------:R-:W-:Y:S02]  /*0f30*/  PRMT R24, R27, 0x3340, R24 ;  /* 0x000033401b187816 */ /* 0x000fe40000000018 */
[----:B------:R-:W-:-:S02]  /*0f40*/  PRMT R25, R28, 0x3340, R25 ;  /* 0x000033401c197816 */ /* 0x000fc40000000019 */
[----:B------:R-:W-:Y:S02]  /*0f50*/  IADD3 R6, P1, R2, UR8, RZ ;  /* 0x0000000802067c10 */ /* 0x000fe4000ff3e0ff */
[----:B------:R-:W-:Y:S01]  /*0f60*/  PRMT R26, R7, 0x3340, R26 ;  /* 0x00003340071a7816 */ /* 0x000fe2000000001a */
[C---:B-1----:R-:W-:Y:S01]  /*0f70*/  IMAD.WIDE R22, R5.reuse, 0x4, R22 ;  /* 0x0000000405167825 */ /* 0x042fe200078e0216 */
[----:B------:R-:W-:Y:S02]  /*0f80*/  LEA.HI.X R5, R5, UR5, R0, 0x2, P0 ;  /* 0x0000000505057c11 */ /* 0x000fe400080f1400 */
[----:B------:R-:W-:Y:S02]  /*0f90*/  LEA.HI.X.SX32 R7, R2, UR9, 0x1, P1 ;  /* 0x0000000902077c11 */ /* 0x000fe400088f0eff */
[----:B------:R-:W-:Y:S02]  /*0fa0*/  PRMT R24, R24, 0x5410, R21 ;  /* 0x0000541018187816 */ /* 0x000fe40000000015 */
[----:B------:R-:W-:Y:S01]  /*0fb0*/  PRMT R25, R26, 0x5410, R25 ;  /* 0x000054101a197816 */ /* 0x000fe20000000019 */
[----:B---3--:R-:W-:Y:S04]  /*0fc0*/  STG.E.128 desc[UR6][R22.64], R8 ;  /* 0x0000000816007986 */ /* 0x008fe8000c101d06 */
[----:B----4-:R-:W-:Y:S04]  /*0fd0*/  STG.E.128 desc[UR6][R4.64+0x800], R16 ;  /* 0x0008001004007986 */ /* 0x010fe8000c101d06 */
[----:B------:R-:W-:Y:S01]  /*0fe0*/  STG.E.64 desc[UR6][R6.64], R24 ;  /* 0x0000001806007986 */ /* 0x000fe2000c101b06 */
[----:B------:R-:W-:Y:S05]  /*0ff0*/  EXIT ;  /* 0x000000000000794d */ /* 0x000fea0003800000 */
.L_x_0:
[----:B------:R-:W-:-:S00]  /*1000*/  BRA `(.L_x_0) ;  /* 0xfffffffc00fc7947 */ /* 0x000fc0000383ffff */
[----:B------:R-:W-:-:S00]  /*1010*/  NOP ;  /* 0x0000000000007918 */ /* 0x000fc00000000000 */
        /* <DEDUP_REMOVED lines=14> */
.L_x_1:


//--------------------- .nv.shared.triton_poi_fused_max_pool2d_with_indices_12 --------------------------
	.section	.nv.shared.triton_poi_fused_max_pool2d_with_indices_12,"aw",@nobits
	.sectionflags	@""
	.align	16
	.zero		1024


//--------------------- .nv.constant0.triton_poi_fused_max_pool2d_with_indices_12 --------------------------
	.section	.nv.constant0.triton_poi_fused_max_pool2d_with_indices_12,"a",@progbits
	.sectionflags	@""
	.align	4
.nv.constant0.triton_poi_fused_max_pool2d_with_indices_12:
	.zero		556
